//
// Generated by NVIDIA NVVM Compiler
//
// Compiler Build ID: CL-36424714
// Cuda compilation tools, release 13.0, V13.0.88
// Based on NVVM 20.0.0
//

.version 9.0
.target sm_100
.address_size 64

	// .globl	_Z13GPU_matrixMULPfS_S_i
// _ZZ14GPU_matrixMUL2PfS_S_iE2As has been demoted
// _ZZ14GPU_matrixMUL2PfS_S_iE2Bs has been demoted

.visible .entry _Z13GPU_matrixMULPfS_S_i(
	.param .u64 .ptr .align 1 _Z13GPU_matrixMULPfS_S_i_param_0,
	.param .u64 .ptr .align 1 _Z13GPU_matrixMULPfS_S_i_param_1,
	.param .u64 .ptr .align 1 _Z13GPU_matrixMULPfS_S_i_param_2,
	.param .u32 _Z13GPU_matrixMULPfS_S_i_param_3
)
{
	.reg .pred 	%p<12>;
	.reg .b32 	%r<43>;
	.reg .b32 	%f<55>;
	.reg .b64 	%rd<66>;

	ld.param.u64 	%rd15, [_Z13GPU_matrixMULPfS_S_i_param_0];
	ld.param.u64 	%rd16, [_Z13GPU_matrixMULPfS_S_i_param_1];
	ld.param.u64 	%rd14, [_Z13GPU_matrixMULPfS_S_i_param_2];
	ld.param.u32 	%r18, [_Z13GPU_matrixMULPfS_S_i_param_3];
	cvta.to.global.u64 	%rd1, %rd16;
	cvta.to.global.u64 	%rd2, %rd15;
	mov.u32 	%r19, %tid.x;
	mov.u32 	%r20, %ctaid.x;
	mov.u32 	%r21, %ntid.x;
	mad.lo.s32 	%r1, %r20, %r21, %r19;
	mov.u32 	%r22, %tid.y;
	mov.u32 	%r23, %ctaid.y;
	mov.u32 	%r24, %ntid.y;
	mad.lo.s32 	%r25, %r23, %r24, %r22;
	max.s32 	%r26, %r1, %r25;
	setp.ge.s32 	%p1, %r26, %r18;
	setp.lt.s32 	%p2, %r18, 1;
	or.pred  	%p3, %p1, %p2;
	@%p3 bra 	$L__BB0_12;
	cvta.to.global.u64 	%rd17, %rd14;
	mul.lo.s32 	%r3, %r18, %r25;
	add.s32 	%r28, %r3, %r1;
	mul.wide.s32 	%rd18, %r28, 4;
	add.s64 	%rd3, %rd17, %rd18;
	ld.global.f32 	%f52, [%rd3];
	and.b32  	%r4, %r18, 7;
	setp.lt.u32 	%p4, %r18, 8;
	mov.b32 	%r41, 0;
	@%p4 bra 	$L__BB0_4;
	and.b32  	%r29, %r18, 2147483640;
	neg.s32 	%r39, %r29;
	mul.wide.u32 	%rd19, %r18, 4;
	add.s64 	%rd4, %rd1, %rd19;
	mul.wide.u32 	%rd20, %r18, 8;
	add.s64 	%rd5, %rd1, %rd20;
	mul.wide.u32 	%rd21, %r18, 12;
	add.s64 	%rd6, %rd1, %rd21;
	mul.wide.u32 	%rd22, %r18, 16;
	add.s64 	%rd7, %rd1, %rd22;
	mul.wide.u32 	%rd23, %r18, 20;
	add.s64 	%rd8, %rd1, %rd23;
	mul.wide.u32 	%rd24, %r18, 24;
	add.s64 	%rd9, %rd1, %rd24;
	mul.wide.u32 	%rd25, %r18, 28;
	add.s64 	%rd10, %rd1, %rd25;
	mul.wide.u32 	%rd26, %r3, 4;
	add.s64 	%rd27, %rd26, %rd2;
	add.s64 	%rd65, %rd27, 16;
	mov.u32 	%r38, %r1;
$L__BB0_3:
	.pragma "nounroll";
	and.b32  	%r41, %r18, 2147483640;
	mul.wide.s32 	%rd28, %r38, 4;
	add.s64 	%rd29, %rd4, %rd28;
	add.s64 	%rd30, %rd5, %rd28;
	add.s64 	%rd31, %rd6, %rd28;
	add.s64 	%rd32, %rd7, %rd28;
	add.s64 	%rd33, %rd8, %rd28;
	add.s64 	%rd34, %rd9, %rd28;
	add.s64 	%rd35, %rd10, %rd28;
	add.s64 	%rd36, %rd1, %rd28;
	ld.global.f32 	%f9, [%rd65+-16];
	ld.global.f32 	%f10, [%rd36];
	fma.rn.f32 	%f11, %f9, %f10, %f52;
	st.global.f32 	[%rd3], %f11;
	ld.global.f32 	%f12, [%rd65+-12];
	ld.global.f32 	%f13, [%rd29];
	fma.rn.f32 	%f14, %f12, %f13, %f11;
	st.global.f32 	[%rd3], %f14;
	ld.global.f32 	%f15, [%rd65+-8];
	ld.global.f32 	%f16, [%rd30];
	fma.rn.f32 	%f17, %f15, %f16, %f14;
	st.global.f32 	[%rd3], %f17;
	ld.global.f32 	%f18, [%rd65+-4];
	ld.global.f32 	%f19, [%rd31];
	fma.rn.f32 	%f20, %f18, %f19, %f17;
	st.global.f32 	[%rd3], %f20;
	ld.global.f32 	%f21, [%rd65];
	ld.global.f32 	%f22, [%rd32];
	fma.rn.f32 	%f23, %f21, %f22, %f20;
	st.global.f32 	[%rd3], %f23;
	ld.global.f32 	%f24, [%rd65+4];
	ld.global.f32 	%f25, [%rd33];
	fma.rn.f32 	%f26, %f24, %f25, %f23;
	st.global.f32 	[%rd3], %f26;
	ld.global.f32 	%f27, [%rd65+8];
	ld.global.f32 	%f28, [%rd34];
	fma.rn.f32 	%f29, %f27, %f28, %f26;
	st.global.f32 	[%rd3], %f29;
	ld.global.f32 	%f30, [%rd65+12];
	ld.global.f32 	%f31, [%rd35];
	fma.rn.f32 	%f52, %f30, %f31, %f29;
	st.global.f32 	[%rd3], %f52;
	add.s32 	%r39, %r39, 8;
	shl.b32 	%r30, %r18, 3;
	add.s32 	%r38, %r38, %r30;
	add.s64 	%rd65, %rd65, 32;
	setp.ne.s32 	%p5, %r39, 0;
	@%p5 bra 	$L__BB0_3;
$L__BB0_4:
	setp.eq.s32 	%p6, %r4, 0;
	@%p6 bra 	$L__BB0_12;
	and.b32  	%r12, %r18, 3;
	setp.lt.u32 	%p7, %r4, 4;
	@%p7 bra 	$L__BB0_7;
	add.s32 	%r31, %r41, %r3;
	mul.wide.u32 	%rd37, %r31, 4;
	add.s64 	%rd38, %rd2, %rd37;
	ld.global.f32 	%f32, [%rd38];
	mad.lo.s32 	%r32, %r41, %r18, %r1;
	mul.wide.s32 	%rd39, %r32, 4;
	add.s64 	%rd40, %rd1, %rd39;
	ld.global.f32 	%f33, [%rd40];
	fma.rn.f32 	%f34, %f32, %f33, %f52;
	st.global.f32 	[%rd3], %f34;
	cvt.u64.u32 	%rd41, %r3;
	cvt.u64.u32 	%rd42, %r41;
	add.s64 	%rd43, %rd42, %rd41;
	shl.b64 	%rd44, %rd43, 2;
	add.s64 	%rd45, %rd2, %rd44;
	ld.global.f32 	%f35, [%rd45+4];
	mul.wide.u32 	%rd46, %r18, 4;
	add.s64 	%rd47, %rd40, %rd46;
	ld.global.f32 	%f36, [%rd47];
	fma.rn.f32 	%f37, %f35, %f36, %f34;
	st.global.f32 	[%rd3], %f37;
	ld.global.f32 	%f38, [%rd45+8];
	add.s64 	%rd48, %rd47, %rd46;
	ld.global.f32 	%f39, [%rd48];
	fma.rn.f32 	%f40, %f38, %f39, %f37;
	st.global.f32 	[%rd3], %f40;
	ld.global.f32 	%f41, [%rd45+12];
	add.s64 	%rd49, %rd48, %rd46;
	ld.global.f32 	%f42, [%rd49];
	fma.rn.f32 	%f52, %f41, %f42, %f40;
	st.global.f32 	[%rd3], %f52;
	add.s32 	%r41, %r41, 4;
$L__BB0_7:
	setp.eq.s32 	%p8, %r12, 0;
	@%p8 bra 	$L__BB0_12;
	setp.eq.s32 	%p9, %r12, 1;
	@%p9 bra 	$L__BB0_10;
	add.s32 	%r33, %r41, %r3;
	mul.wide.u32 	%rd50, %r33, 4;
	add.s64 	%rd51, %rd2, %rd50;
	ld.global.f32 	%f43, [%rd51];
	mad.lo.s32 	%r34, %r41, %r18, %r1;
	mul.wide.s32 	%rd52, %r34, 4;
	add.s64 	%rd53, %rd1, %rd52;
	ld.global.f32 	%f44, [%rd53];
	fma.rn.f32 	%f45, %f43, %f44, %f52;
	st.global.f32 	[%rd3], %f45;
	cvt.u64.u32 	%rd54, %r3;
	cvt.u64.u32 	%rd55, %r41;
	add.s64 	%rd56, %rd55, %rd54;
	shl.b64 	%rd57, %rd56, 2;
	add.s64 	%rd58, %rd2, %rd57;
	ld.global.f32 	%f46, [%rd58+4];
	mul.wide.u32 	%rd59, %r18, 4;
	add.s64 	%rd60, %rd53, %rd59;
	ld.global.f32 	%f47, [%rd60];
	fma.rn.f32 	%f52, %f46, %f47, %f45;
	st.global.f32 	[%rd3], %f52;
	add.s32 	%r41, %r41, 2;
$L__BB0_10:
	and.b32  	%r35, %r18, 1;
	setp.eq.b32 	%p10, %r35, 1;
	not.pred 	%p11, %p10;
	@%p11 bra 	$L__BB0_12;
	add.s32 	%r36, %r41, %r3;
	mul.wide.u32 	%rd61, %r36, 4;
	add.s64 	%rd62, %rd2, %rd61;
	ld.global.f32 	%f48, [%rd62];
	mad.lo.s32 	%r37, %r41, %r18, %r1;
	mul.wide.s32 	%rd63, %r37, 4;
	add.s64 	%rd64, %rd1, %rd63;
	ld.global.f32 	%f49, [%rd64];
	fma.rn.f32 	%f50, %f48, %f49, %f52;
	st.global.f32 	[%rd3], %f50;
$L__BB0_12:
	ret;

}
	// .globl	_Z14GPU_matrixMUL2PfS_S_i
.visible .entry _Z14GPU_matrixMUL2PfS_S_i(
	.param .u64 .ptr .align 1 _Z14GPU_matrixMUL2PfS_S_i_param_0,
	.param .u64 .ptr .align 1 _Z14GPU_matrixMUL2PfS_S_i_param_1,
	.param .u64 .ptr .align 1 _Z14GPU_matrixMUL2PfS_S_i_param_2,
	.param .u32 _Z14GPU_matrixMUL2PfS_S_i_param_3
)
{
	.reg .pred 	%p<3>;
	.reg .b32 	%r<35>;
	.reg .b32 	%f<105>;
	.reg .b64 	%rd<13>;
	// demoted variable
	.shared .align 4 .b8 _ZZ14GPU_matrixMUL2PfS_S_iE2As[4096];
	// demoted variable
	.shared .align 4 .b8 _ZZ14GPU_matrixMUL2PfS_S_iE2Bs[4096];
	ld.param.u64 	%rd3, [_Z14GPU_matrixMUL2PfS_S_i_param_0];
	ld.param.u64 	%rd4, [_Z14GPU_matrixMUL2PfS_S_i_param_1];
	ld.param.u64 	%rd5, [_Z14GPU_matrixMUL2PfS_S_i_param_2];
	ld.param.u32 	%r20, [_Z14GPU_matrixMUL2PfS_S_i_param_3];
	mov.u32 	%r21, %ctaid.x;
	mov.u32 	%r1, %ctaid.y;
	mov.u32 	%r2, %tid.x;
	mov.u32 	%r3, %tid.y;
	shl.b32 	%r4, %r20, 5;
	mul.lo.s32 	%r5, %r4, %r1;
	shl.b32 	%r6, %r21, 5;
	setp.lt.s32 	%p1, %r20, 1;
	mov.f32 	%f104, 0f00000000;
	@%p1 bra 	$L__BB1_3;
	shl.b32 	%r22, %r3, 7;
	mov.u32 	%r23, _ZZ14GPU_matrixMUL2PfS_S_iE2As;
	add.s32 	%r7, %r23, %r22;
	shl.b32 	%r24, %r2, 2;
	add.s32 	%r8, %r7, %r24;
	mov.u32 	%r25, _ZZ14GPU_matrixMUL2PfS_S_iE2Bs;
	add.s32 	%r10, %r25, %r24;
	add.s32 	%r9, %r10, %r22;
	mad.lo.s32 	%r26, %r20, %r3, %r2;
	add.s32 	%r33, %r26, %r6;
	shl.b32 	%r27, %r1, 5;
	add.s32 	%r28, %r3, %r27;
	mad.lo.s32 	%r32, %r20, %r28, %r2;
	add.s32 	%r13, %r5, %r20;
	cvta.to.global.u64 	%rd1, %rd3;
	cvta.to.global.u64 	%rd2, %rd4;
	mov.f32 	%f104, 0f00000000;
	mov.u32 	%r34, %r5;
$L__BB1_2:
	mul.wide.s32 	%rd6, %r33, 4;
	add.s64 	%rd7, %rd2, %rd6;
	mul.wide.s32 	%rd8, %r32, 4;
	add.s64 	%rd9, %rd1, %rd8;
	ld.global.f32 	%f6, [%rd9];
	st.shared.f32 	[%r8], %f6;
	ld.global.f32 	%f7, [%rd7];
	st.shared.f32 	[%r9], %f7;
	bar.sync 	0;
	ld.shared.f32 	%f8, [%r7];
	ld.shared.f32 	%f9, [%r10];
	fma.rn.f32 	%f10, %f8, %f9, %f104;
	ld.shared.f32 	%f11, [%r7+4];
	ld.shared.f32 	%f12, [%r10+128];
	fma.rn.f32 	%f13, %f11, %f12, %f10;
	ld.shared.f32 	%f14, [%r7+8];
	ld.shared.f32 	%f15, [%r10+256];
	fma.rn.f32 	%f16, %f14, %f15, %f13;
	ld.shared.f32 	%f17, [%r7+12];
	ld.shared.f32 	%f18, [%r10+384];
	fma.rn.f32 	%f19, %f17, %f18, %f16;
	ld.shared.f32 	%f20, [%r7+16];
	ld.shared.f32 	%f21, [%r10+512];
	fma.rn.f32 	%f22, %f20, %f21, %f19;
	ld.shared.f32 	%f23, [%r7+20];
	ld.shared.f32 	%f24, [%r10+640];
	fma.rn.f32 	%f25, %f23, %f24, %f22;
	ld.shared.f32 	%f26, [%r7+24];
	ld.shared.f32 	%f27, [%r10+768];
	fma.rn.f32 	%f28, %f26, %f27, %f25;
	ld.shared.f32 	%f29, [%r7+28];
	ld.shared.f32 	%f30, [%r10+896];
	fma.rn.f32 	%f31, %f29, %f30, %f28;
	ld.shared.f32 	%f32, [%r7+32];
	ld.shared.f32 	%f33, [%r10+1024];
	fma.rn.f32 	%f34, %f32, %f33, %f31;
	ld.shared.f32 	%f35, [%r7+36];
	ld.shared.f32 	%f36, [%r10+1152];
	fma.rn.f32 	%f37, %f35, %f36, %f34;
	ld.shared.f32 	%f38, [%r7+40];
	ld.shared.f32 	%f39, [%r10+1280];
	fma.rn.f32 	%f40, %f38, %f39, %f37;
	ld.shared.f32 	%f41, [%r7+44];
	ld.shared.f32 	%f42, [%r10+1408];
	fma.rn.f32 	%f43, %f41, %f42, %f40;
	ld.shared.f32 	%f44, [%r7+48];
	ld.shared.f32 	%f45, [%r10+1536];
	fma.rn.f32 	%f46, %f44, %f45, %f43;
	ld.shared.f32 	%f47, [%r7+52];
	ld.shared.f32 	%f48, [%r10+1664];
	fma.rn.f32 	%f49, %f47, %f48, %f46;
	ld.shared.f32 	%f50, [%r7+56];
	ld.shared.f32 	%f51, [%r10+1792];
	fma.rn.f32 	%f52, %f50, %f51, %f49;
	ld.shared.f32 	%f53, [%r7+60];
	ld.shared.f32 	%f54, [%r10+1920];
	fma.rn.f32 	%f55, %f53, %f54, %f52;
	ld.shared.f32 	%f56, [%r7+64];
	ld.shared.f32 	%f57, [%r10+2048];
	fma.rn.f32 	%f58, %f56, %f57, %f55;
	ld.shared.f32 	%f59, [%r7+68];
	ld.shared.f32 	%f60, [%r10+2176];
	fma.rn.f32 	%f61, %f59, %f60, %f58;
	ld.shared.f32 	%f62, [%r7+72];
	ld.shared.f32 	%f63, [%r10+2304];
	fma.rn.f32 	%f64, %f62, %f63, %f61;
	ld.shared.f32 	%f65, [%r7+76];
	ld.shared.f32 	%f66, [%r10+2432];
	fma.rn.f32 	%f67, %f65, %f66, %f64;
	ld.shared.f32 	%f68, [%r7+80];
	ld.shared.f32 	%f69, [%r10+2560];
	fma.rn.f32 	%f70, %f68, %f69, %f67;
	ld.shared.f32 	%f71, [%r7+84];
	ld.shared.f32 	%f72, [%r10+2688];
	fma.rn.f32 	%f73, %f71, %f72, %f70;
	ld.shared.f32 	%f74, [%r7+88];
	ld.shared.f32 	%f75, [%r10+2816];
	fma.rn.f32 	%f76, %f74, %f75, %f73;
	ld.shared.f32 	%f77, [%r7+92];
	ld.shared.f32 	%f78, [%r10+2944];
	fma.rn.f32 	%f79, %f77, %f78, %f76;
	ld.shared.f32 	%f80, [%r7+96];
	ld.shared.f32 	%f81, [%r10+3072];
	fma.rn.f32 	%f82, %f80, %f81, %f79;
	ld.shared.f32 	%f83, [%r7+100];
	ld.shared.f32 	%f84, [%r10+3200];
	fma.rn.f32 	%f85, %f83, %f84, %f82;
	ld.shared.f32 	%f86, [%r7+104];
	ld.shared.f32 	%f87, [%r10+3328];
	fma.rn.f32 	%f88, %f86, %f87, %f85;
	ld.shared.f32 	%f89, [%r7+108];
	ld.shared.f32 	%f90, [%r10+3456];
	fma.rn.f32 	%f91, %f89, %f90, %f88;
	ld.shared.f32 	%f92, [%r7+112];
	ld.shared.f32 	%f93, [%r10+3584];
	fma.rn.f32 	%f94, %f92, %f93, %f91;
	ld.shared.f32 	%f95, [%r7+116];
	ld.shared.f32 	%f96, [%r10+3712];
	fma.rn.f32 	%f97, %f95, %f96, %f94;
	ld.shared.f32 	%f98, [%r7+120];
	ld.shared.f32 	%f99, [%r10+3840];
	fma.rn.f32 	%f100, %f98, %f99, %f97;
	ld.shared.f32 	%f101, [%r7+124];
	ld.shared.f32 	%f102, [%r10+3968];
	fma.rn.f32 	%f104, %f101, %f102, %f100;
	bar.sync 	0;
	add.s32 	%r34, %r34, 32;
	add.s32 	%r33, %r33, %r4;
	add.s32 	%r32, %r32, 32;
	setp.lt.s32 	%p2, %r34, %r13;
	@%p2 bra 	$L__BB1_2;
$L__BB1_3:
	cvta.to.global.u64 	%rd10, %rd5;
	add.s32 	%r29, %r6, %r2;
	mad.lo.s32 	%r30, %r20, %r3, %r29;
	add.s32 	%r31, %r30, %r5;
	mul.wide.s32 	%rd11, %r31, 4;
	add.s64 	%rd12, %rd10, %rd11;
	st.global.f32 	[%rd12], %f104;
	ret;

}


// ===== COMPILED SASS (sm_100) =====

	.target	sm_100

	.elftype	@"ET_EXEC"


//--------------------- .note.nv.tkinfo           --------------------------
	.section	.note.nv.tkinfo,"",@"SHT_NOTE"
	.sectionflags	@"SHF_NOTE_NV_TKINFO"
	.tkinfo
        /*0018*/ 	.word	0x00000002
        /*0030*/ 	.string	""
        /*0030*/ 	.string	"ptxas"
        /*0030*/ 	.string	"Cuda compilation tools, release 13.0, V13.0.88"
        /*0030*/ 	.string	"Build cuda_13.0.r13.0/compiler.36424714_0"
        /*0030*/ 	.string	"-arch sm_100 -m 64 "



//--------------------- .note.nv.cuinfo           --------------------------
	.section	.note.nv.cuinfo,"",@"SHT_NOTE"
	.sectionflags	@"SHF_NOTE_NV_CUINFO"
        /*0018*/ 	.short	0x0002
        /*001a*/ 	.short	0x0064
        /*001c*/ 	.short	0x0082
	.zero		2


//--------------------- .nv.info                  --------------------------
	.section	.nv.info,"",@"SHT_CUDA_INFO"
	.align	4


	//----- nvinfo : EIATTR_REGCOUNT
	.align		4
        /*0000*/ 	.byte	0x04, 0x2f
        /*0002*/ 	.short	(.L_1 - .L_0)
	.align		4
.L_0:
        /*0004*/ 	.word	index@(_Z13GPU_matrixMULPfS_S_i)
        /*0008*/ 	.word	0x00000018


	//----- nvinfo : EIATTR_FRAME_SIZE
	.align		4
.L_1:
        /*000c*/ 	.byte	0x04, 0x11
        /*000e*/ 	.short	(.L_3 - .L_2)
	.align		4
.L_2:
        /*0010*/ 	.word	index@(_Z13GPU_matrixMULPfS_S_i)
        /*0014*/ 	.word	0x00000000


	//----- nvinfo : EIATTR_REGCOUNT
	.align		4
.L_3:
        /*0018*/ 	.byte	0x04, 0x2f
        /*001a*/ 	.short	(.L_5 - .L_4)
	.align		4
.L_4:
        /*001c*/ 	.word	index@(_Z14GPU_matrixMUL2PfS_S_i)
        /*0020*/ 	.word	0x00000020


	//----- nvinfo : EIATTR_FRAME_SIZE
	.align		4
.L_5:
        /*0024*/ 	.byte	0x04, 0x11
        /*0026*/ 	.short	(.L_7 - .L_6)
	.align		4
.L_6:
        /*0028*/ 	.word	index@(_Z14GPU_matrixMUL2PfS_S_i)
        /*002c*/ 	.word	0x00000000


	//----- nvinfo : EIATTR_MIN_STACK_SIZE
	.align		4
.L_7:
        /*0030*/ 	.byte	0x04, 0x12
        /*0032*/ 	.short	(.L_9 - .L_8)
	.align		4
.L_8:
        /*0034*/ 	.word	index@(_Z14GPU_matrixMUL2PfS_S_i)
        /*0038*/ 	.word	0x00000000


	//----- nvinfo : EIATTR_MIN_STACK_SIZE
	.align		4
.L_9:
        /*003c*/ 	.byte	0x04, 0x12
        /*003e*/ 	.short	(.L_11 - .L_10)
	.align		4
.L_10:
        /*0040*/ 	.word	index@(_Z13GPU_matrixMULPfS_S_i)
        /*0044*/ 	.word	0x00000000
.L_11:


//--------------------- .nv.compat                --------------------------
	.section	.nv.compat,"",@"SHT_CUDA_COMPAT_INFO"
	.align	4
        /*0000*/ 	.byte	0x02, 0x09, 0x00, 0x00, 0x02, 0x02, 0x01, 0x00, 0x02, 0x05, 0x05, 0x00, 0x03, 0x07, 0x01, 0x01
        /*0010*/ 	.byte	0x02, 0x03, 0x00, 0x00, 0x02, 0x06, 0x01, 0x00, 0x04, 0x0b, 0x08, 0x00, 0x09, 0x00, 0x00, 0x00
        /*0020*/ 	.byte	0x00, 0x00, 0x00, 0x00


//--------------------- .nv.info._Z14GPU_matrixMUL2PfS_S_i --------------------------
	.section	.nv.info._Z14GPU_matrixMUL2PfS_S_i,"",@"SHT_CUDA_INFO"
	.sectionflags	@""
	.align	4


	//----- nvinfo : EIATTR_CUDA_API_VERSION
	.align		4
        /*0000*/ 	.byte	0x04, 0x37
        /*0002*/ 	.short	(.L_13 - .L_12)
.L_12:
        /*0004*/ 	.word	0x00000082


	//----- nvinfo : EIATTR_KPARAM_INFO
	.align		4
.L_13:
        /*0008*/ 	.byte	0x04, 0x17
        /*000a*/ 	.short	(.L_15 - .L_14)
.L_14:
        /*000c*/ 	.word	0x00000000
        /*0010*/ 	.short	0x0003
        /*0012*/ 	.short	0x0018
        /*0014*/ 	.byte	0x00, 0xf0, 0x11, 0x00


	//----- nvinfo : EIATTR_KPARAM_INFO
	.align		4
.L_15:
        /*0018*/ 	.byte	0x04, 0x17
        /*001a*/ 	.short	(.L_17 - .L_16)
.L_16:
        /*001c*/ 	.word	0x00000000
        /*0020*/ 	.short	0x0002
        /*0022*/ 	.short	0x0010
        /*0024*/ 	.byte	0x00, 0xf5, 0x21, 0x00


	//----- nvinfo : EIATTR_KPARAM_INFO
	.align		4
.L_17:
        /*0028*/ 	.byte	0x04, 0x17
        /*002a*/ 	.short	(.L_19 - .L_18)
.L_18:
        /*002c*/ 	.word	0x00000000
        /*0030*/ 	.short	0x0001
        /*0032*/ 	.short	0x0008
        /*0034*/ 	.byte	0x00, 0xf5, 0x21, 0x00


	//----- nvinfo : EIATTR_KPARAM_INFO
	.align		4
.L_19:
        /*0038*/ 	.byte	0x04, 0x17
        /*003a*/ 	.short	(.L_21 - .L_20)
.L_20:
        /*003c*/ 	.word	0x00000000
        /*0040*/ 	.short	0x0000
        /*0042*/ 	.short	0x0000
        /*0044*/ 	.byte	0x00, 0xf5, 0x21, 0x00


	//----- nvinfo : EIATTR_SPARSE_MMA_MASK
	.align		4
.L_21:
        /*0048*/ 	.byte	0x03, 0x50
        /*004a*/ 	.short	0x0000


	//----- nvinfo : EIATTR_MAXREG_COUNT
	.align		4
        /*004c*/ 	.byte	0x03, 0x1b
        /*004e*/ 	.short	0x00ff


	//----- nvinfo : EIATTR_NUM_BARRIERS
	.align		4
        /*0050*/ 	.byte	0x02, 0x4c
        /*0052*/ 	.byte	0x01
	.zero		1


	//----- nvinfo : EIATTR_MERCURY_ISA_VERSION
	.align		4
        /*0054*/ 	.byte	0x03, 0x5f
        /*0056*/ 	.short	0x0101


	//----- nvinfo : EIATTR_VRC_CTA_INIT_COUNT
	.align		4
        /*0058*/ 	.byte	0x02, 0x4a
	.zero		1
	.zero		1


	//----- nvinfo : EIATTR_EXIT_INSTR_OFFSETS
	.align		4
        /*005c*/ 	.byte	0x04, 0x1c
        /*005e*/ 	.short	(.L_23 - .L_22)


	//   ....[0]....
.L_22:
        /*0060*/ 	.word	0x00000790


	//----- nvinfo : EIATTR_CBANK_PARAM_SIZE
	.align		4
.L_23:
        /*0064*/ 	.byte	0x03, 0x19
        /*0066*/ 	.short	0x001c


	//----- nvinfo : EIATTR_PARAM_CBANK
	.align		4
        /*0068*/ 	.byte	0x04, 0x0a
        /*006a*/ 	.short	(.L_25 - .L_24)
	.align		4
.L_24:
        /*006c*/ 	.word	index@(.nv.constant0._Z14GPU_matrixMUL2PfS_S_i)
        /*0070*/ 	.short	0x0380
        /*0072*/ 	.short	0x001c


	//----- nvinfo : EIATTR_SW_WAR
	.align		4
.L_25:
        /*0074*/ 	.byte	0x04, 0x36
        /*0076*/ 	.short	(.L_27 - .L_26)
.L_26:
        /*0078*/ 	.word	0x00000008
.L_27:


//--------------------- .nv.info._Z13GPU_matrixMULPfS_S_i --------------------------
	.section	.nv.info._Z13GPU_matrixMULPfS_S_i,"",@"SHT_CUDA_INFO"
	.sectionflags	@""
	.align	4


	//----- nvinfo : EIATTR_CUDA_API_VERSION
	.align		4
        /*0000*/ 	.byte	0x04, 0x37
        /*0002*/ 	.short	(.L_29 - .L_28)
.L_28:
        /*0004*/ 	.word	0x00000082


	//----- nvinfo : EIATTR_KPARAM_INFO
	.align		4
.L_29:
        /*0008*/ 	.byte	0x04, 0x17
        /*000a*/ 	.short	(.L_31 - .L_30)
.L_30:
        /*000c*/ 	.word	0x00000000
        /*0010*/ 	.short	0x0003
        /*0012*/ 	.short	0x0018
        /*0014*/ 	.byte	0x00, 0xf0, 0x11, 0x00


	//----- nvinfo : EIATTR_KPARAM_INFO
	.align		4
.L_31:
        /*0018*/ 	.byte	0x04, 0x17
        /*001a*/ 	.short	(.L_33 - .L_32)
.L_32:
        /*001c*/ 	.word	0x00000000
        /*0020*/ 	.short	0x0002
        /*0022*/ 	.short	0x0010
        /*0024*/ 	.byte	0x00, 0xf5, 0x21, 0x00


	//----- nvinfo : EIATTR_KPARAM_INFO
	.align		4
.L_33:
        /*0028*/ 	.byte	0x04, 0x17
        /*002a*/ 	.short	(.L_35 - .L_34)
.L_34:
        /*002c*/ 	.word	0x00000000
        /*0030*/ 	.short	0x0001
        /*0032*/ 	.short	0x0008
        /*0034*/ 	.byte	0x00, 0xf5, 0x21, 0x00


	//----- nvinfo : EIATTR_KPARAM_INFO
	.align		4
.L_35:
        /*0038*/ 	.byte	0x04, 0x17
        /*003a*/ 	.short	(.L_37 - .L_36)
.L_36:
        /*003c*/ 	.word	0x00000000
        /*0040*/ 	.short	0x0000
        /*0042*/ 	.short	0x0000
        /*0044*/ 	.byte	0x00, 0xf5, 0x21, 0x00


	//----- nvinfo : EIATTR_SPARSE_MMA_MASK
	.align		4
.L_37:
        /*0048*/ 	.byte	0x03, 0x50
        /*004a*/ 	.short	0x0000


	//----- nvinfo : EIATTR_MAXREG_COUNT
	.align		4
        /*004c*/ 	.byte	0x03, 0x1b
        /*004e*/ 	.short	0x00ff


	//----- nvinfo : EIATTR_MERCURY_ISA_VERSION
	.align		4
        /*0050*/ 	.byte	0x03, 0x5f
        /*0052*/ 	.short	0x0101


	//----- nvinfo : EIATTR_VRC_CTA_INIT_COUNT
	.align		4
        /*0054*/ 	.byte	0x02, 0x4a
	.zero		1
	.zero		1


	//----- nvinfo : EIATTR_EXIT_INSTR_OFFSETS
	.align		4
        /*0058*/ 	.byte	0x04, 0x1c
        /*005a*/ 	.short	(.L_39 - .L_38)


	//   ....[0]....
.L_38:
        /*005c*/ 	.word	0x000000e0


	//   ....[1]....
        /*0060*/ 	.word	0x00000650


	//   ....[2]....
        /*0064*/ 	.word	0x000008c0


	//   ....[3]....
        /*0068*/ 	.word	0x00000a80


	//   ....[4]....
        /*006c*/ 	.word	0x00000b30


	//----- nvinfo : EIATTR_CBANK_PARAM_SIZE
	.align		4
.L_39:
        /*0070*/ 	.byte	0x03, 0x19
        /*0072*/ 	.short	0x001c


	//----- nvinfo : EIATTR_PARAM_CBANK
	.align		4
        /*0074*/ 	.byte	0x04, 0x0a
        /*0076*/ 	.short	(.L_41 - .L_40)
	.align		4
.L_40:
        /*0078*/ 	.word	index@(.nv.constant0._Z13GPU_matrixMULPfS_S_i)
        /*007c*/ 	.short	0x0380
        /*007e*/ 	.short	0x001c


	//----- nvinfo : EIATTR_SW_WAR
	.align		4
.L_41:
        /*0080*/ 	.byte	0x04, 0x36
        /*0082*/ 	.short	(.L_43 - .L_42)
.L_42:
        /*0084*/ 	.word	0x00000008
.L_43:


//--------------------- .nv.callgraph             --------------------------
	.section	.nv.callgraph,"",@"SHT_CUDA_CALLGRAPH"
	.align	4
	.sectionentsize	8
	.align		4
        /*0000*/ 	.word	0x00000000
	.align		4
        /*0004*/ 	.word	0xffffffff
	.align		4
        /*0008*/ 	.word	0x00000000
	.align		4
        /*000c*/ 	.word	0xfffffffe
	.align		4
        /*0010*/ 	.word	0x00000000
	.align		4
        /*0014*/ 	.word	0xfffffffd
	.align		4
        /*0018*/ 	.word	0x00000000
	.align		4
        /*001c*/ 	.word	0xfffffffc


//--------------------- .text._Z14GPU_matrixMUL2PfS_S_i --------------------------
	.section	.text._Z14GPU_matrixMUL2PfS_S_i,"ax",@progbits
	.align	128
        .global         _Z14GPU_matrixMUL2PfS_S_i
        .type           _Z14GPU_matrixMUL2PfS_S_i,@function
        .size           _Z14GPU_matrixMUL2PfS_S_i,(.L_x_8 - _Z14GPU_matrixMUL2PfS_S_i)
        .other          _Z14GPU_matrixMUL2PfS_S_i,@"STO_CUDA_ENTRY STV_DEFAULT"
_Z14GPU_matrixMUL2PfS_S_i:
.text._Z14GPU_matrixMUL2PfS_S_i:
[----:B------:R-:W-:Y:S01]  /*0000*/  LDC R1, c[0x0][0x37c] ;  /* 0x0000df00ff017b82 */ /* 0x000fe20000000800 */
[----:B------:R-:W0:Y:S01]  /*0010*/  S2R R5, SR_CTAID.Y ;  /* 0x0000000000057919 */ /* 0x000e220000002600 */
[----:B------:R-:W1:Y:S01]  /*0020*/  LDCU UR10, c[0x0][0x398] ;  /* 0x00007300ff0a77ac */ /* 0x000e620008000800 */
[----:B------:R-:W-:Y:S01]  /*0030*/  HFMA2 R21, -RZ, RZ, 0, 0 ;  /* 0x00000000ff157431 */ /* 0x000fe200000001ff */
[----:B------:R-:W2:Y:S01]  /*0040*/  S2R R0, SR_CTAID.X ;  /* 0x0000000000007919 */ /* 0x000ea20000002500 */
[----:B------:R-:W3:Y:S01]  /*0050*/  LDCU.64 UR8, c[0x0][0x358] ;  /* 0x00006b00ff0877ac */ /* 0x000ee20008000a00 */
[----:B------:R-:W4:Y:S01]  /*0060*/  S2R R3, SR_TID.X ;  /* 0x0000000000037919 */ /* 0x000f220000002100 */
[----:B------:R-:W2:Y:S01]  /*0070*/  S2R R2, SR_TID.Y ;  /* 0x0000000000027919 */ /* 0x000ea20000002200 */
[----:B-1----:R-:W-:Y:S02]  /*0080*/  UISETP.GE.AND UP0, UPT, UR10, 0x1, UPT ;  /* 0x000000010a00788c */ /* 0x002fe4000bf06270 */
[----:B------:R-:W-:-:S06]  /*0090*/  USHF.L.U32 UR7, UR10, 0x5, URZ ;  /* 0x000000050a077899 */ /* 0x000fcc00080006ff */
[----:B0-----:R-:W-:Y:S01]  /*00a0*/  IMAD R19, R5, UR7, RZ ;  /* 0x0000000705137c24 */ /* 0x001fe2000f8e02ff */
[----:B---3--:R-:W-:Y:S06]  /*00b0*/  BRA.U !UP0, `(.L_x_0) ;  /* 0x00000005089c7547 */ /* 0x008fec000b800000 */
[----:B------:R-:W0:Y:S01]  /*00c0*/  S2UR UR6, SR_CgaCtaId ;  /* 0x00000000000679c3 */ /* 0x000e220000008800 */
[----:B------:R-:W-:Y:S01]  /*00d0*/  UMOV UR4, 0x400 ;  /* 0x0000040000047882 */ /* 0x000fe20000000000 */
[----:B--2---:R-:W-:Y:S01]  /*00e0*/  LEA R6, R5, R2, 0x5 ;  /* 0x0000000205067211 */ /* 0x004fe200078e28ff */
[----:B------:R-:W-:Y:S01]  /*00f0*/  UIADD3 UR5, UPT, UPT, UR4, 0x1000, URZ ;  /* 0x0000100004057890 */ /* 0x000fe2000fffe0ff */
[--C-:B----4-:R-:W-:Y:S01]  /*0100*/  IMAD R9, R2, UR10, R3.reuse ;  /* 0x0000000a02097c24 */ /* 0x110fe2000f8e0203 */
[----:B------:R-:W-:Y:S02]  /*0110*/  IADD3 R7, PT, PT, R19, UR10, RZ ;  /* 0x0000000a13077c10 */ /* 0x000fe4000fffe0ff */
[----:B------:R-:W-:Y:S01]  /*0120*/  IMAD R5, R6, UR10, R3 ;  /* 0x0000000a06057c24 */ /* 0x000fe2000f8e0203 */
[----:B------:R-:W1:Y:S01]  /*0130*/  LDC.64 R22, c[0x0][0x380] ;  /* 0x0000e000ff167b82 */ /* 0x000e620000000a00 */
[----:B------:R-:W-:Y:S02]  /*0140*/  MOV R21, RZ ;  /* 0x000000ff00157202 */ /* 0x000fe40000000f00 */
[----:B------:R-:W-:-:S02]  /*0150*/  MOV R4, R19 ;  /* 0x0000001300047202 */ /* 0x000fc40000000f00 */
[----:B------:R-:W-:-:S03]  /*0160*/  LEA R6, R0, R9, 0x5 ;  /* 0x0000000900067211 */ /* 0x000fc600078e28ff */
[----:B------:R-:W2:Y:S01]  /*0170*/  LDC.64 R24, c[0x0][0x388] ;  /* 0x0000e200ff187b82 */ /* 0x000ea20000000a00 */
[----:B0-----:R-:W-:Y:S02]  /*0180*/  ULEA UR4, UR6, UR4, 0x18 ;  /* 0x0000000406047291 */ /* 0x001fe4000f8ec0ff */
[----:B------:R-:W-:-:S04]  /*0190*/  ULEA UR5, UR6, UR5, 0x18 ;  /* 0x0000000506057291 */ /* 0x000fc8000f8ec0ff */
[C---:B------:R-:W-:Y:S02]  /*01a0*/  LEA R20, R2.reuse, UR4, 0x7 ;  /* 0x0000000402147c11 */ /* 0x040fe4000f8e38ff */
[C---:B------:R-:W-:Y:S02]  /*01b0*/  LEA R17, R3.reuse, UR5, 0x2 ;  /* 0x0000000503117c11 */ /* 0x040fe4000f8e10ff */
[----:B------:R-:W-:Y:S02]  /*01c0*/  LEA R18, R3, R20, 0x2 ;  /* 0x0000001403127211 */ /* 0x000fe400078e10ff */
[----:B------:R-:W-:-:S07]  /*01d0*/  LEA R16, R2, R17, 0x7 ;  /* 0x0000001102107211 */ /* 0x000fce00078e38ff */
.L_x_1:
[----:B-1----:R-:W-:-:S04]  /*01e0*/  IMAD.WIDE R8, R5, 0x4, R22 ;  /* 0x0000000405087825 */ /* 0x002fc800078e0216 */
[----:B--2---:R-:W-:Y:S02]  /*01f0*/  IMAD.WIDE R10, R6, 0x4, R24 ;  /* 0x00000004060a7825 */ /* 0x004fe400078e0218 */
[----:B------:R-:W2:Y:S04]  /*0200*/  LDG.E R9, desc[UR8][R8.64] ;  /* 0x0000000808097981 */ /* 0x000ea8000c1e1900 */
[----:B------:R-:W3:Y:S01]  /*0210*/  LDG.E R11, desc[UR8][R10.64] ;  /* 0x000000080a0b7981 */ /* 0x000ee2000c1e1900 */
[----:B------:R-:W-:Y:S02]  /*0220*/  IADD3 R4, PT, PT, R4, 0x20, RZ ;  /* 0x0000002004047810 */ /* 0x000fe40007ffe0ff */
[----:B------:R-:W-:Y:S02]  /*0230*/  IADD3 R6, PT, PT, R6, UR7, RZ ;  /* 0x0000000706067c10 */ /* 0x000fe4000fffe0ff */
[----:B------:R-:W-:-:S02]  /*0240*/  ISETP.GE.AND P0, PT, R4, R7, PT ;  /* 0x000000070400720c */ /* 0x000fc40003f06270 */
[----:B------:R-:W-:Y:S01]  /*0250*/  IADD3 R5, PT, PT, R5, 0x20, RZ ;  /* 0x0000002005057810 */ /* 0x000fe20007ffe0ff */
[----:B--2---:R-:W-:Y:S04]  /*0260*/  STS [R18], R9 ;  /* 0x0000000912007388 */ /* 0x004fe80000000800 */
[----:B---3--:R-:W-:Y:S01]  /*0270*/  STS [R16], R11 ;  /* 0x0000000b10007388 */ /* 0x008fe20000000800 */
[----:B------:R-:W-:Y:S06]  /*0280*/  BAR.SYNC.DEFER_BLOCKING 0x0 ;  /* 0x0000000000007b1d */ /* 0x000fec0000010000 */
[----:B------:R-:W-:Y:S04]  /*0290*/  LDS R26, [R17] ;  /* 0x00000000111a7984 */ /* 0x000fe80000000800 */
[----:B------:R-:W0:Y:S04]  /*02a0*/  LDS.128 R12, [R20] ;  /* 0x00000000140c7984 */ /* 0x000e280000000c00 */
[----:B------:R-:W1:Y:S04]  /*02b0*/  LDS R27, [R17+0x80] ;  /* 0x00008000111b7984 */ /* 0x000e680000000800 */
[----:B------:R-:W2:Y:S04]  /*02c0*/  LDS R28, [R17+0x100] ;  /* 0x00010000111c7984 */ /* 0x000ea80000000800 */
[----:B------:R-:W3:Y:S04]  /*02d0*/  LDS R29, [R17+0x180] ;  /* 0x00018000111d7984 */ /* 0x000ee80000000800 */
[----:B------:R-:W-:Y:S01]  /*02e0*/  LDS.128 R8, [R20+0x10] ;  /* 0x0000100014087984 */ /* 0x000fe20000000c00 */
[----:B0-----:R-:W-:-:S03]  /*02f0*/  FFMA R12, R12, R26, R21 ;  /* 0x0000001a0c0c7223 */ /* 0x001fc60000000015 */
[----:B------:R-:W-:Y:S01]  /*0300*/  LDS R21, [R17+0x300] ;  /* 0x0003000011157984 */ /* 0x000fe20000000800 */
[----:B-1----:R-:W-:-:S03]  /*0310*/  FFMA R27, R27, R13, R12 ;  /* 0x0000000d1b1b7223 */ /* 0x002fc6000000000c */
[----:B------:R-:W0:Y:S01]  /*0320*/  LDS R13, [R17+0x200] ;  /* 0x00020000110d7984 */ /* 0x000e220000000800 */
[----:B--2---:R-:W-:-:S03]  /*0330*/  FFMA R14, R28, R14, R27 ;  /* 0x0000000e1c0e7223 */ /* 0x004fc6000000001b */
[----:B------:R-:W1:Y:S01]  /*0340*/  LDS R27, [R17+0x280] ;  /* 0x00028000111b7984 */ /* 0x000e620000000800 */
[----:B---3--:R-:W-:-:S03]  /*0350*/  FFMA R15, R29, R15, R14 ;  /* 0x0000000f1d0f7223 */ /* 0x008fc6000000000e */
[----:B------:R-:W-:Y:S01]  /*0360*/  LDS R29, [R17+0x480] ;  /* 0x00048000111d7984 */ /* 0x000fe20000000800 */
[----:B0-----:R-:W-:-:S03]  /*0370*/  FFMA R8, R8, R13, R15 ;  /* 0x0000000d08087223 */ /* 0x001fc6000000000f */
[----:B------:R-:W-:Y:S01]  /*0380*/  LDS.128 R12, [R20+0x20] ;  /* 0x00002000140c7984 */ /* 0x000fe20000000c00 */
[----:B-1----:R-:W-:-:S03]  /*0390*/  FFMA R8, R27, R9, R8 ;  /* 0x000000091b087223 */ /* 0x002fc60000000008 */
[----:B------:R-:W0:Y:S01]  /*03a0*/  LDS R27, [R17+0x380] ;  /* 0x00038000111b7984 */ /* 0x000e220000000800 */
[----:B------:R-:W-:-:S03]  /*03b0*/  FFMA R8, R21, R10, R8 ;  /* 0x0000000a15087223 */ /* 0x000fc60000000008 */
[----:B------:R-:W1:Y:S04]  /*03c0*/  LDS R9, [R17+0x400] ;  /* 0x0004000011097984 */ /* 0x000e680000000800 */
[----:B------:R-:W2:Y:S01]  /*03d0*/  LDS R21, [R17+0x500] ;  /* 0x0005000011157984 */ /* 0x000ea20000000800 */
[----:B0-----:R-:W-:-:S04]  /*03e0*/  FFMA R11, R27, R11, R8 ;  /* 0x0000000b1b0b7223 */ /* 0x001fc80000000008 */
[----:B-1----:R-:W-:Y:S02]  /*03f0*/  FFMA R8, R12, R9, R11 ;  /* 0x000000090c087223 */ /* 0x002fe4000000000b */
[----:B------:R-:W0:Y:S02]  /*0400*/  LDS R12, [R17+0x580] ;  /* 0x00058000110c7984 */ /* 0x000e240000000800 */
[----:B------:R-:W-:Y:S02]  /*0410*/  FFMA R26, R29, R13, R8 ;  /* 0x0000000d1d1a7223 */ /* 0x000fe40000000008 */
[----:B------:R-:W-:Y:S02]  /*0420*/  LDS R13, [R17+0x600] ;  /* 0x00060000110d7984 */ /* 0x000fe40000000800 */
[----:B--2---:R-:W-:Y:S02]  /*0430*/  FFMA R27, R21, R14, R26 ;  /* 0x0000000e151b7223 */ /* 0x004fe4000000001a */
[----:B------:R-:W1:Y:S04]  /*0440*/  LDS.128 R8, [R20+0x30] ;  /* 0x0000300014087984 */ /* 0x000e680000000c00 */
[----:B------:R-:W2:Y:S04]  /*0450*/  LDS R29, [R17+0x680] ;  /* 0x00068000111d7984 */ /* 0x000ea80000000800 */
[----:B------:R-:W3:Y:S04]  /*0460*/  LDS R21, [R17+0x700] ;  /* 0x0007000011157984 */ /* 0x000ee80000000800 */
[----:B------:R-:W-:Y:S01]  /*0470*/  LDS R26, [R17+0x980] ;  /* 0x00098000111a7984 */ /* 0x000fe20000000800 */
[----:B0-----:R-:W-:-:S04]  /*0480*/  FFMA R15, R12, R15, R27 ;  /* 0x0000000f0c0f7223 */ /* 0x001fc8000000001b */
[----:B-1----:R-:W-:Y:S02]  /*0490*/  FFMA R12, R8, R13, R15 ;  /* 0x0000000d080c7223 */ /* 0x002fe4000000000f */
[----:B------:R-:W0:Y:S02]  /*04a0*/  LDS R8, [R17+0x780] ;  /* 0x0007800011087984 */ /* 0x000e240000000800 */
[----:B--2---:R-:W-:Y:S02]  /*04b0*/  FFMA R12, R29, R9, R12 ;  /* 0x000000091d0c7223 */ /* 0x004fe4000000000c */
[----:B------:R-:W-:Y:S02]  /*04c0*/  LDS R9, [R17+0x800] ;  /* 0x0008000011097984 */ /* 0x000fe40000000800 */
[----:B---3--:R-:W-:Y:S02]  /*04d0*/  FFMA R27, R21, R10, R12 ;  /* 0x0000000a151b7223 */ /* 0x008fe4000000000c */
[----:B------:R-:W1:Y:S04]  /*04e0*/  LDS.128 R12, [R20+0x40] ;  /* 0x00004000140c7984 */ /* 0x000e680000000c00 */
[----:B------:R-:W2:Y:S04]  /*04f0*/  LDS R29, [R17+0x880] ;  /* 0x00088000111d7984 */ /* 0x000ea80000000800 */
[----:B------:R-:W3:Y:S01]  /*0500*/  LDS R21, [R17+0x900] ;  /* 0x0009000011157984 */ /* 0x000ee20000000800 */
[----:B0-----:R-:W-:-:S04]  /*0510*/  FFMA R11, R8, R11, R27 ;  /* 0x0000000b080b7223 */ /* 0x001fc8000000001b */
[----:B-1----:R-:W-:Y:S02]  /*0520*/  FFMA R12, R12, R9, R11 ;  /* 0x000000090c0c7223 */ /* 0x002fe4000000000b */
[----:B------:R-:W-:Y:S02]  /*0530*/  LDS.128 R8, [R20+0x50] ;  /* 0x0000500014087984 */ /* 0x000fe40000000c00 */
[----:B--2---:R-:W-:Y:S02]  /*0540*/  FFMA R12, R29, R13, R12 ;  /* 0x0000000d1d0c7223 */ /* 0x004fe4000000000c */
[----:B------:R-:W0:Y:S02]  /*0550*/  LDS R13, [R17+0xa00] ;  /* 0x000a0000110d7984 */ /* 0x000e240000000800 */
[----:B---3--:R-:W-:Y:S02]  /*0560*/  FFMA R27, R21, R14, R12 ;  /* 0x0000000e151b7223 */ /* 0x008fe4000000000c */
[----:B------:R-:W1:Y:S02]  /*0570*/  LDS R29, [R17+0xa80] ;  /* 0x000a8000111d7984 */ /* 0x000e640000000800 */
[----:B------:R-:W-:-:S02]  /*0580*/  FFMA R15, R26, R15, R27 ;  /* 0x0000000f1a0f7223 */ /* 0x000fc4000000001b */
[----:B------:R-:W2:Y:S04]  /*0590*/  LDS R21, [R17+0xb00] ;  /* 0x000b000011157984 */ /* 0x000ea80000000800 */
[----:B------:R-:W3:Y:S01]  /*05a0*/  LDS R26, [R17+0xb80] ;  /* 0x000b8000111a7984 */ /* 0x000ee20000000800 */
[----:B0-----:R-:W-:-:S03]  /*05b0*/  FFMA R8, R8, R13, R15 ;  /* 0x0000000d08087223 */ /* 0x001fc6000000000f */
[----:B------:R-:W-:Y:S01]  /*05c0*/  LDS.128 R12, [R20+0x60] ;  /* 0x00006000140c7984 */ /* 0x000fe20000000c00 */
[----:B-1----:R-:W-:-:S03]  /*05d0*/  FFMA R8, R29, R9, R8 ;  /* 0x000000091d087223 */ /* 0x002fc60000000008 */
[----:B------:R-:W0:Y:S01]  /*05e0*/  LDS R9, [R17+0xc00] ;  /* 0x000c000011097984 */ /* 0x000e220000000800 */
[----:B--2---:R-:W-:-:S03]  /*05f0*/  FFMA R27, R21, R10, R8 ;  /* 0x0000000a151b7223 */ /* 0x004fc60000000008 */
[----:B------:R-:W1:Y:S01]  /*0600*/  LDS R29, [R17+0xc80] ;  /* 0x000c8000111d7984 */ /* 0x000e620000000800 */
[----:B---3--:R-:W-:-:S03]  /*0610*/  FFMA R11, R26, R11, R27 ;  /* 0x0000000b1a0b7223 */ /* 0x008fc6000000001b */
[----:B------:R-:W2:Y:S04]  /*0620*/  LDS R21, [R17+0xd00] ;  /* 0x000d000011157984 */ /* 0x000ea80000000800 */
[----:B------:R-:W3:Y:S04]  /*0630*/  LDS R26, [R17+0xd80] ;  /* 0x000d8000111a7984 */ /* 0x000ee80000000800 */
[----:B------:R-:W-:Y:S01]  /*0640*/  LDS R27, [R17+0xe80] ;  /* 0x000e8000111b7984 */ /* 0x000fe20000000800 */
[----:B0-----:R-:W-:-:S03]  /*0650*/  FFMA R12, R12, R9, R11 ;  /* 0x000000090c0c7223 */ /* 0x001fc6000000000b */
[----:B------:R-:W-:Y:S01]  /*0660*/  LDS.128 R8, [R20+0x70] ;  /* 0x0000700014087984 */ /* 0x000fe20000000c00 */
[----:B-1----:R-:W-:-:S03]  /*0670*/  FFMA R12, R29, R13, R12 ;  /* 0x0000000d1d0c7223 */ /* 0x002fc6000000000c */
[----:B------:R-:W0:Y:S01]  /*0680*/  LDS R13, [R17+0xe00] ;  /* 0x000e0000110d7984 */ /* 0x000e220000000800 */
[----:B--2---:R-:W-:-:S03]  /*0690*/  FFMA R21, R21, R14, R12 ;  /* 0x0000000e15157223 */ /* 0x004fc6000000000c */
[----:B------:R-:W1:Y:S01]  /*06a0*/  LDS R12, [R17+0xf00] ;  /* 0x000f0000110c7984 */ /* 0x000e620000000800 */
[----:B---3--:R-:W-:-:S03]  /*06b0*/  FFMA R15, R26, R15, R21 ;  /* 0x0000000f1a0f7223 */ /* 0x008fc60000000015 */
[----:B------:R-:W2:Y:S01]  /*06c0*/  LDS R21, [R17+0xf80] ;  /* 0x000f800011157984 */ /* 0x000ea20000000800 */
[----:B0-----:R-:W-:-:S04]  /*06d0*/  FFMA R8, R8, R13, R15 ;  /* 0x0000000d08087223 */ /* 0x001fc8000000000f */
[----:B------:R-:W-:-:S04]  /*06e0*/  FFMA R9, R27, R9, R8 ;  /* 0x000000091b097223 */ /* 0x000fc80000000008 */
[----:B-1----:R-:W-:-:S04]  /*06f0*/  FFMA R10, R12, R10, R9 ;  /* 0x0000000a0c0a7223 */ /* 0x002fc80000000009 */
[----:B--2---:R-:W-:Y:S01]  /*0700*/  FFMA R21, R21, R11, R10 ;  /* 0x0000000b15157223 */ /* 0x004fe2000000000a */
[----:B------:R-:W-:Y:S06]  /*0710*/  BAR.SYNC.DEFER_BLOCKING 0x0 ;  /* 0x0000000000007b1d */ /* 0x000fec0000010000 */
[----:B------:R-:W-:Y:S05]  /*0720*/  @!P0 BRA `(.L_x_1) ;  /* 0xfffffff800ac8947 */ /* 0x000fea000383ffff */
.L_x_0:
[----:B------:R-:W0:Y:S01]  /*0730*/  LDC.64 R4, c[0x0][0x390] ;  /* 0x0000e400ff047b82 */ /* 0x000e220000000a00 */
[----:B--2-4-:R-:W-:-:S05]  /*0740*/  LEA R3, R0, R3, 0x5 ;  /* 0x0000000300037211 */ /* 0x014fca00078e28ff */
[----:B------:R-:W-:-:S05]  /*0750*/  IMAD R2, R2, UR10, R3 ;  /* 0x0000000a02027c24 */ /* 0x000fca000f8e0203 */
[----:B------:R-:W-:-:S05]  /*0760*/  IADD3 R3, PT, PT, R19, R2, RZ ;  /* 0x0000000213037210 */ /* 0x000fca0007ffe0ff */
[----:B0-----:R-:W-:-:S05]  /*0770*/  IMAD.WIDE R2, R3, 0x4, R4 ;  /* 0x0000000403027825 */ /* 0x001fca00078e0204 */
[----:B------:R-:W-:Y:S01]  /*0780*/  STG.E desc[UR8][R2.64], R21 ;  /* 0x0000001502007986 */ /* 0x000fe2000c101908 */
[----:B------:R-:W-:Y:S05]  /*0790*/  EXIT ;  /* 0x000000000000794d */ /* 0x000fea0003800000 */
.L_x_2:
[----:B------:R-:W-:-:S00]  /*07a0*/  BRA `(.L_x_2) ;  /* 0xfffffffc00fc7947 */ /* 0x000fc0000383ffff */
[----:B------:R-:W-:-:S00]  /*07b0*/  NOP ;  /* 0x0000000000007918 */ /* 0x000fc00000000000 */
        /* <DEDUP_REMOVED lines=12> */
.L_x_8:


//--------------------- .text._Z13GPU_matrixMULPfS_S_i --------------------------
	.section	.text._Z13GPU_matrixMULPfS_S_i,"ax",@progbits
	.align	128
        .global         _Z13GPU_matrixMULPfS_S_i
        .type           _Z13GPU_matrixMULPfS_S_i,@function
        .size           _Z13GPU_matrixMULPfS_S_i,(.L_x_9 - _Z13GPU_matrixMULPfS_S_i)
        .other          _Z13GPU_matrixMULPfS_S_i,@"STO_CUDA_ENTRY STV_DEFAULT"
_Z13GPU_matrixMULPfS_S_i:
.text._Z13GPU_matrixMULPfS_S_i:
[----:B------:R-:W-:Y:S01]  /*0000*/  LDC R1, c[0x0][0x37c] ;  /* 0x0000df00ff017b82 */ /* 0x000fe20000000800 */
[----:B------:R-:W0:Y:S07]  /*0010*/  S2R R0, SR_TID.X ;  /* 0x0000000000007919 */ /* 0x000e2e0000002100 */
[----:B------:R-:W0:Y:S01]  /*0020*/  LDC R3, c[0x0][0x360] ;  /* 0x0000d800ff037b82 */ /* 0x000e220000000800 */
[----:B------:R-:W1:Y:S01]  /*0030*/  LDCU UR18, c[0x0][0x398] ;  /* 0x00007300ff1277ac */ /* 0x000e620008000800 */
[----:B------:R-:W2:Y:S06]  /*0040*/  S2R R5, SR_TID.Y ;  /* 0x0000000000057919 */ /* 0x000eac0000002200 */
[----:B------:R-:W0:Y:S08]  /*0050*/  S2UR UR4, SR_CTAID.X ;  /* 0x00000000000479c3 */ /* 0x000e300000002500 */
[----:B------:R-:W2:Y:S01]  /*0060*/  S2UR UR5, SR_CTAID.Y ;  /* 0x00000000000579c3 */ /* 0x000ea20000002600 */
[----:B-1----:R-:W-:-:S07]  /*0070*/  UISETP.GE.AND UP0, UPT, UR18, 0x1, UPT ;  /* 0x000000011200788c */ /* 0x002fce000bf06270 */
[----:B------:R-:W2:Y:S01]  /*0080*/  LDC R2, c[0x0][0x364] ;  /* 0x0000d900ff027b82 */ /* 0x000ea20000000800 */
[----:B------:R-:W-:Y:S01]  /*0090*/  PLOP3.LUT P0, PT, PT, PT, UP0, 0x80, 0x8 ;  /* 0x000000000008781c */ /* 0x000fe20003f0f008 */
[----:B0-----:R-:W-:Y:S02]  /*00a0*/  IMAD R0, R3, UR4, R0 ;  /* 0x0000000403007c24 */ /* 0x001fe4000f8e0200 */
[----:B--2---:R-:W-:-:S05]  /*00b0*/  IMAD R5, R2, UR5, R5 ;  /* 0x0000000502057c24 */ /* 0x004fca000f8e0205 */
[----:B------:R-:W-:-:S04]  /*00c0*/  VIMNMX R2, PT, PT, R0, R5, !PT ;  /* 0x0000000500027248 */ /* 0x000fc80007fe0100 */
[----:B------:R-:W-:-:S13]  /*00d0*/  ISETP.GE.OR P0, PT, R2, UR18, !P0 ;  /* 0x0000001202007c0c */ /* 0x000fda000c706670 */
[----:B------:R-:W-:Y:S05]  /*00e0*/  @P0 EXIT ;  /* 0x000000000000094d */ /* 0x000fea0003800000 */
[----:B------:R-:W0:Y:S01]  /*00f0*/  LDC.64 R2, c[0x0][0x390] ;  /* 0x0000e400ff027b82 */ /* 0x000e220000000a00 */
[----:B------:R-:W1:Y:S01]  /*0100*/  LDCU.64 UR16, c[0x0][0x358] ;  /* 0x00006b00ff1077ac */ /* 0x000e620008000a00 */
[----:B------:R-:W-:-:S05]  /*0110*/  IMAD R5, R5, UR18, RZ ;  /* 0x0000001205057c24 */ /* 0x000fca000f8e02ff */
[----:B------:R-:W-:-:S05]  /*0120*/  IADD3 R7, PT, PT, R0, R5, RZ ;  /* 0x0000000500077210 */ /* 0x000fca0007ffe0ff */
[----:B0-----:R-:W-:-:S05]  /*0130*/  IMAD.WIDE R2, R7, 0x4, R2 ;  /* 0x0000000407027825 */ /* 0x001fca00078e0202 */
[----:B-1----:R0:W5:Y:S01]  /*0140*/  LDG.E R7, desc[UR16][R2.64] ;  /* 0x0000001002077981 */ /* 0x002162000c1e1900 */
[----:B------:R-:W-:Y:S01]  /*0150*/  UISETP.GE.U32.AND UP0, UPT, UR18, 0x8, UPT ;  /* 0x000000081200788c */ /* 0x000fe2000bf06070 */
[----:B------:R-:W-:-:S08]  /*0160*/  HFMA2 R4, -RZ, RZ, 0, 0 ;  /* 0x00000000ff047431 */ /* 0x000fd000000001ff */
[----:B0-----:R-:W-:Y:S05]  /*0170*/  BRA.U !UP0, `(.L_x_3) ;  /* 0x00000005082c7547 */ /* 0x001fea000b800000 */
[----:B------:R-:W0:Y:S01]  /*0180*/  LDCU.128 UR20, c[0x0][0x380] ;  /* 0x00007000ff1477ac */ /* 0x000e220008000c00 */
[----:B------:R-:W-:Y:S01]  /*0190*/  MOV R4, R0 ;  /* 0x0000000000047202 */ /* 0x000fe20000000f00 */
[----:B------:R-:W-:-:S04]  /*01a0*/  ULOP3.LUT UR4, UR18, 0x7ffffff8, URZ, 0xc0, !UPT ;  /* 0x7ffffff812047892 */ /* 0x000fc8000f8ec0ff */
[----:B------:R-:W-:Y:S01]  /*01b0*/  UIADD3 UR4, UPT, UPT, -UR4, URZ, URZ ;  /* 0x000000ff04047290 */ /* 0x000fe2000fffe1ff */
[----:B0-----:R-:W-:Y:S01]  /*01c0*/  MOV R8, UR20 ;  /* 0x0000001400087c02 */ /* 0x001fe20008000f00 */
[----:B------:R-:W-:Y:S01]  /*01d0*/  UIMAD.WIDE.U32 UR6, UR18, 0xc, UR22 ;  /* 0x0000000c120678a5 */ /* 0x000fe2000f8e0016 */
[----:B------:R-:W-:Y:S01]  /*01e0*/  MOV R9, UR21 ;  /* 0x0000001500097c02 */ /* 0x000fe20008000f00 */
[----:B------:R-:W-:Y:S02]  /*01f0*/  UIMAD.WIDE.U32 UR8, UR18, 0x10, UR22 ;  /* 0x00000010120878a5 */ /* 0x000fe4000f8e0016 */
[----:B------:R-:W-:Y:S01]  /*0200*/  UIMAD.WIDE.U32 UR10, UR18, 0x14, UR22 ;  /* 0x00000014120a78a5 */ /* 0x000fe2000f8e0016 */
[----:B------:R-:W-:Y:S01]  /*0210*/  IMAD.WIDE.U32 R8, R5, 0x4, R8 ;  /* 0x0000000405087825 */ /* 0x000fe200078e0008 */
[----:B------:R-:W-:Y:S02]  /*0220*/  UIMAD.WIDE.U32 UR12, UR18, 0x18, UR22 ;  /* 0x00000018120c78a5 */ /* 0x000fe4000f8e0016 */
[----:B------:R-:W-:Y:S01]  /*0230*/  UIMAD.WIDE.U32 UR14, UR18, 0x1c, UR22 ;  /* 0x0000001c120e78a5 */ /* 0x000fe2000f8e0016 */
[----:B------:R-:W-:-:S04]  /*0240*/  IADD3 R6, P0, PT, R8, 0x10, RZ ;  /* 0x0000001008067810 */ /* 0x000fc80007f1e0ff */
[----:B------:R-:W-:-:S09]  /*0250*/  IADD3.X R9, PT, PT, RZ, R9, RZ, P0, !PT ;  /* 0x00000009ff097210 */ /* 0x000fd200007fe4ff */
.L_x_4:
[----:B------:R-:W-:Y:S02]  /*0260*/  MOV R11, 0x4 ;  /* 0x00000004000b7802 */ /* 0x000fe40000000f00 */
[----:B------:R-:W-:-:S03]  /*0270*/  MOV R8, R6 ;  /* 0x0000000600087202 */ /* 0x000fc60000000f00 */
[----:B------:R-:W-:Y:S02]  /*0280*/  IMAD.WIDE R10, R4, R11, UR22 ;  /* 0x00000016040a7e25 */ /* 0x000fe4000f8e020b */
[----:B------:R-:W2:Y:S04]  /*0290*/  LDG.E R6, desc[UR16][R8.64+-0x10] ;  /* 0xfffff01008067981 */ /* 0x000ea8000c1e1900 */
[----:B------:R-:W2:Y:S01]  /*02a0*/  LDG.E R10, desc[UR16][R10.64] ;  /* 0x000000100a0a7981 */ /* 0x000ea2000c1e1900 */
[----:B------:R-:W-:-:S06]  /*02b0*/  UIMAD.WIDE.U32 UR20, UR18, 0x4, UR22 ;  /* 0x00000004121478a5 */ /* 0x000fcc000f8e0016 */
[----:B------:R-:W-:Y:S02]  /*02c0*/  MOV R12, UR20 ;  /* 0x00000014000c7c02 */ /* 0x000fe40008000f00 */
[----:B------:R-:W-:Y:S01]  /*02d0*/  MOV R13, UR21 ;  /* 0x00000015000d7c02 */ /* 0x000fe20008000f00 */
[----:B--2--5:R-:W-:Y:S02]  /*02e0*/  FFMA R15, R6, R10, R7 ;  /* 0x0000000a060f7223 */ /* 0x024fe40000000007 */
[----:B-1----:R-:W-:-:S03]  /*02f0*/  IMAD.WIDE R6, R4, 0x4, R12 ;  /* 0x0000000404067825 */ /* 0x002fc600078e020c */
[----:B------:R0:W-:Y:S04]  /*0300*/  STG.E desc[UR16][R2.64], R15 ;  /* 0x0000000f02007986 */ /* 0x0001e8000c101910 */
[----:B------:R-:W2:Y:S04]  /*0310*/  LDG.E R6, desc[UR16][R6.64] ;  /* 0x0000001006067981 */ /* 0x000ea8000c1e1900 */
[----:B------:R-:W2:Y:S01]  /*0320*/  LDG.E R14, desc[UR16][R8.64+-0xc] ;  /* 0xfffff410080e7981 */ /* 0x000ea2000c1e1900 */
[----:B------:R-:W-:-:S06]  /*0330*/  UIMAD.WIDE.U32 UR20, UR18, 0x8, UR22 ;  /* 0x00000008121478a5 */ /* 0x000fcc000f8e0016 */
[----:B------:R-:W-:Y:S02]  /*0340*/  MOV R12, UR20 ;  /* 0x00000014000c7c02 */ /* 0x000fe40008000f00 */
[----:B------:R-:W-:-:S03]  /*0350*/  MOV R13, UR21 ;  /* 0x00000015000d7c02 */ /* 0x000fc60008000f00 */
[----:B------:R-:W-:-:S04]  /*0360*/  IMAD.WIDE R10, R4, 0x4, R12 ;  /* 0x00000004040a7825 */ /* 0x000fc800078e020c */
[----:B--2---:R-:W-:-:S05]  /*0370*/  FFMA R17, R14, R6, R15 ;  /* 0x000000060e117223 */ /* 0x004fca000000000f */
[----:B------:R1:W-:Y:S04]  /*0380*/  STG.E desc[UR16][R2.64], R17 ;  /* 0x0000001102007986 */ /* 0x0003e8000c101910 */
[----:B------:R-:W0:Y:S04]  /*0390*/  LDG.E R10, desc[UR16][R10.64] ;  /* 0x000000100a0a7981 */ /* 0x000e28000c1e1900 */
[----:B------:R-:W0:Y:S01]  /*03a0*/  LDG.E R12, desc[UR16][R8.64+-0x8] ;  /* 0xfffff810080c7981 */ /* 0x000e22000c1e1900 */
[----:B------:R-:W-:-:S05]  /*03b0*/  HFMA2 R13, -RZ, RZ, 0, 2.384185791015625e-07 ;  /* 0x00000004ff0d7431 */ /* 0x000fca00000001ff */
[----:B------:R-:W-:-:S04]  /*03c0*/  IMAD.WIDE R6, R4, R13, UR6 ;  /* 0x0000000604067e25 */ /* 0x000fc8000f8e020d */
[----:B0-----:R-:W-:-:S05]  /*03d0*/  FFMA R15, R12, R10, R17 ;  /* 0x0000000a0c0f7223 */ /* 0x001fca0000000011 */
[----:B------:R0:W-:Y:S04]  /*03e0*/  STG.E desc[UR16][R2.64], R15 ;  /* 0x0000000f02007986 */ /* 0x0001e8000c101910 */
[----:B------:R-:W2:Y:S04]  /*03f0*/  LDG.E R6, desc[UR16][R6.64] ;  /* 0x0000001006067981 */ /* 0x000ea8000c1e1900 */
[----:B------:R-:W2:Y:S02]  /*0400*/  LDG.E R12, desc[UR16][R8.64+-0x4] ;  /* 0xfffffc10080c7981 */ /* 0x000ea4000c1e1900 */
[----:B--2---:R-:W-:Y:S01]  /*0410*/  FFMA R19, R12, R6, R15 ;  /* 0x000000060c137223 */ /* 0x004fe2000000000f */
[----:B------:R-:W-:-:S04]  /*0420*/  IMAD.WIDE R12, R4, R13, UR8 ;  /* 0x00000008040c7e25 */ /* 0x000fc8000f8e020d */
[----:B------:R2:W-:Y:S04]  /*0430*/  STG.E desc[UR16][R2.64], R19 ;  /* 0x0000001302007986 */ /* 0x0005e8000c101910 */
[----:B------:R-:W1:Y:S04]  /*0440*/  LDG.E R12, desc[UR16][R12.64] ;  /* 0x000000100c0c7981 */ /* 0x000e68000c1e1900 */
[----:B------:R-:W1:Y:S01]  /*0450*/  LDG.E R10, desc[UR16][R8.64] ;  /* 0x00000010080a7981 */ /* 0x000e62000c1e1900 */
[----:B------:R-:W-:Y:S01]  /*0460*/  MOV R11, 0x4 ;  /* 0x00000004000b7802 */ /* 0x000fe20000000f00 */
[----:B-1----:R-:W-:-:S04]  /*0470*/  FFMA R17, R10, R12, R19 ;  /* 0x0000000c0a117223 */ /* 0x002fc80000000013 */
[----:B------:R-:W-:Y:S01]  /*0480*/  IMAD.WIDE R10, R4, R11, UR10 ;  /* 0x0000000a040a7e25 */ /* 0x000fe2000f8e020b */
[----:B------:R1:W-:Y:S05]  /*0490*/  STG.E desc[UR16][R2.64], R17 ;  /* 0x0000001102007986 */ /* 0x0003ea000c101910 */
[----:B------:R-:W3:Y:S04]  /*04a0*/  LDG.E R10, desc[UR16][R10.64] ;  /* 0x000000100a0a7981 */ /* 0x000ee8000c1e1900 */
[----:B------:R-:W3:Y:S01]  /*04b0*/  LDG.E R6, desc[UR16][R8.64+0x4] ;  /* 0x0000041008067981 */ /* 0x000ee2000c1e1900 */
[----:B0-----:R-:W-:-:S04]  /*04c0*/  IMAD.MOV.U32 R15, RZ, RZ, 0x4 ;  /* 0x00000004ff0f7424 */ /* 0x001fc800078e00ff */
[----:B------:R-:W-:-:S04]  /*04d0*/  IMAD.WIDE R14, R4, R15, UR12 ;  /* 0x0000000c040e7e25 */ /* 0x000fc8000f8e020f */
[----:B---3--:R-:W-:-:S05]  /*04e0*/  FFMA R21, R6, R10, R17 ;  /* 0x0000000a06157223 */ /* 0x008fca0000000011 */
[----:B------:R1:W-:Y:S04]  /*04f0*/  STG.E desc[UR16][R2.64], R21 ;  /* 0x0000001502007986 */ /* 0x0003e8000c101910 */
[----:B------:R-:W2:Y:S04]  /*0500*/  LDG.E R14, desc[UR16][R14.64] ;  /* 0x000000100e0e7981 */ /* 0x000ea8000c1e1900 */
[----:B------:R-:W2:Y:S01]  /*0510*/  LDG.E R6, desc[UR16][R8.64+0x8] ;  /* 0x0000081008067981 */ /* 0x000ea2000c1e1900 */
[----:B------:R-:W-:-:S05]  /*0520*/  HFMA2 R13, -RZ, RZ, 0, 2.384185791015625e-07 ;  /* 0x00000004ff0d7431 */ /* 0x000fca00000001ff */
[----:B------:R-:W-:-:S04]  /*0530*/  IMAD.WIDE R12, R4, R13, UR14 ;  /* 0x0000000e040c7e25 */ /* 0x000fc8000f8e020d */
[----:B--2---:R-:W-:-:S05]  /*0540*/  FFMA R19, R6, R14, R21 ;  /* 0x0000000e06137223 */ /* 0x004fca0000000015 */
[----:B------:R1:W-:Y:S04]  /*0550*/  STG.E desc[UR16][R2.64], R19 ;  /* 0x0000001302007986 */ /* 0x0003e8000c101910 */
[----:B------:R-:W2:Y:S04]  /*0560*/  LDG.E R12, desc[UR16][R12.64] ;  /* 0x000000100c0c7981 */ /* 0x000ea8000c1e1900 */
[----:B------:R-:W2:Y:S01]  /*0570*/  LDG.E R6, desc[UR16][R8.64+0xc] ;  /* 0x00000c1008067981 */ /* 0x000ea2000c1e1900 */
[----:B------:R-:W-:Y:S01]  /*0580*/  UIADD3 UR4, UPT, UPT, UR4, 0x8, URZ ;  /* 0x0000000804047890 */ /* 0x000fe2000fffe0ff */
[----:B------:R-:W-:-:S03]  /*0590*/  MOV R11, UR18 ;  /* 0x00000012000b7c02 */ /* 0x000fc60008000f00 */
[----:B------:R-:W-:Y:S01]  /*05a0*/  UISETP.NE.AND UP0, UPT, UR4, URZ, UPT ;  /* 0x000000ff0400728c */ /* 0x000fe2000bf05270 */
[----:B------:R-:W-:Y:S01]  /*05b0*/  LEA R4, R11, R4, 0x3 ;  /* 0x000000040b047211 */ /* 0x000fe200078e18ff */
[----:B--2---:R-:W-:Y:S01]  /*05c0*/  FFMA R7, R6, R12, R19 ;  /* 0x0000000c06077223 */ /* 0x004fe20000000013 */
[----:B------:R-:W-:-:S04]  /*05d0*/  IADD3 R6, P0, PT, R8, 0x20, RZ ;  /* 0x0000002008067810 */ /* 0x000fc80007f1e0ff */
[----:B------:R1:W-:Y:S01]  /*05e0*/  STG.E desc[UR16][R2.64], R7 ;  /* 0x0000000702007986 */ /* 0x0003e2000c101910 */
[----:B------:R-:W-:Y:S01]  /*05f0*/  IADD3.X R9, PT, PT, RZ, R9, RZ, P0, !PT ;  /* 0x00000009ff097210 */ /* 0x000fe200007fe4ff */
[----:B------:R-:W-:Y:S07]  /*0600*/  BRA.U UP0, `(.L_x_4) ;  /* 0xfffffffd00147547 */ /* 0x000fee000b83ffff */
[----:B------:R-:W-:-:S06]  /*0610*/  ULOP3.LUT UR4, UR18, 0x7ffffff8, URZ, 0xc0, !UPT ;  /* 0x7ffffff812047892 */ /* 0x000fcc000f8ec0ff */
[----:B------:R-:W-:-:S07]  /*0620*/  MOV R4, UR4 ;  /* 0x0000000400047c02 */ /* 0x000fce0008000f00 */
.L_x_3:
[----:B------:R-:W-:-:S06]  /*0630*/  ULOP3.LUT UR4, UR18, 0x7, URZ, 0xc0, !UPT ;  /* 0x0000000712047892 */ /* 0x000fcc000f8ec0ff */
[----:B------:R-:W-:-:S13]  /*0640*/  ISETP.NE.AND P0, PT, RZ, UR4, PT ;  /* 0x00000004ff007c0c */ /* 0x000fda000bf05270 */
[----:B------:R-:W-:Y:S05]  /*0650*/  @!P0 EXIT ;  /* 0x000000000000894d */ /* 0x000fea0003800000 */
[----:B------:R-:W-:Y:S02]  /*0660*/  UISETP.GE.U32.AND UP0, UPT, UR4, 0x4, UPT ;  /* 0x000000040400788c */ /* 0x000fe4000bf06070 */
[----:B------:R-:W-:-:S07]  /*0670*/  ULOP3.LUT UR4, UR18, 0x3, URZ, 0xc0, !UPT ;  /* 0x0000000312047892 */ /* 0x000fce000f8ec0ff */
[----:B------:R-:W-:Y:S05]  /*0680*/  BRA.U !UP0, `(.L_x_5) ;  /* 0x0000000108887547 */ /* 0x000fea000b800000 */
[----:B------:R-:W0:Y:S01]  /*0690*/  LDC.64 R10, c[0x0][0x380] ;  /* 0x0000e000ff0a7b82 */ /* 0x000e220000000a00 */
[----:B------:R-:W-:Y:S01]  /*06a0*/  IADD3 R9, PT, PT, R5, R4, RZ ;  /* 0x0000000405097210 */ /* 0x000fe20007ffe0ff */
[----:B------:R-:W-:Y:S01]  /*06b0*/  IMAD R15, R4, UR18, R0 ;  /* 0x00000012040f7c24 */ /* 0x000fe2000f8e0200 */
[----:B------:R-:W2:Y:S05]  /*06c0*/  LDCU.64 UR6, c[0x0][0x380] ;  /* 0x00007000ff0677ac */ /* 0x000eaa0008000a00 */
[----:B------:R-:W3:Y:S01]  /*06d0*/  LDC.64 R12, c[0x0][0x388] ;  /* 0x0000e200ff0c7b82 */ /* 0x000ee20000000a00 */
[----:B0-----:R-:W-:-:S06]  /*06e0*/  IMAD.WIDE.U32 R10, R9, 0x4, R10 ;  /* 0x00000004090a7825 */ /* 0x001fcc00078e000a */
[----:B------:R-:W4:Y:S01]  /*06f0*/  LDG.E R10, desc[UR16][R10.64] ;  /* 0x000000100a0a7981 */ /* 0x000f22000c1e1900 */
[----:B---3--:R-:W-:-:S05]  /*0700*/  IMAD.WIDE R12, R15, 0x4, R12 ;  /* 0x000000040f0c7825 */ /* 0x008fca00078e020c */
[----:B------:R-:W4:Y:S01]  /*0710*/  LDG.E R6, desc[UR16][R12.64] ;  /* 0x000000100c067981 */ /* 0x000f22000c1e1900 */
[----:B------:R-:W-:Y:S01]  /*0720*/  IADD3 R9, P0, PT, R5, R4, RZ ;  /* 0x0000000405097210 */ /* 0x000fe20007f1e0ff */
[----:B-1----:R-:W-:-:S03]  /*0730*/  IMAD.U32 R17, RZ, RZ, UR18 ;  /* 0x00000012ff117e24 */ /* 0x002fc6000f8e00ff */
[----:B------:R-:W-:Y:S02]  /*0740*/  IADD3.X R14, PT, PT, RZ, RZ, RZ, P0, !PT ;  /* 0x000000ffff0e7210 */ /* 0x000fe400007fe4ff */
[----:B--2---:R-:W-:-:S04]  /*0750*/  LEA R8, P0, R9, UR6, 0x2 ;  /* 0x0000000609087c11 */ /* 0x004fc8000f8010ff */
[----:B------:R-:W-:Y:S01]  /*0760*/  LEA.HI.X R9, R9, UR7, R14, 0x2, P0 ;  /* 0x0000000709097c11 */ /* 0x000fe200080f140e */
[----:B----45:R-:W-:Y:S01]  /*0770*/  FFMA R15, R10, R6, R7 ;  /* 0x000000060a0f7223 */ /* 0x030fe20000000007 */
[----:B------:R-:W-:-:S04]  /*0780*/  IMAD.WIDE.U32 R6, R17, 0x4, R12 ;  /* 0x0000000411067825 */ /* 0x000fc800078e000c */
[----:B------:R0:W-:Y:S04]  /*0790*/  STG.E desc[UR16][R2.64], R15 ;  /* 0x0000000f02007986 */ /* 0x0001e8000c101910 */
[----:B------:R-:W2:Y:S04]  /*07a0*/  LDG.E R11, desc[UR16][R6.64] ;  /* 0x00000010060b7981 */ /* 0x000ea8000c1e1900 */
[----:B------:R-:W2:Y:S01]  /*07b0*/  LDG.E R10, desc[UR16][R8.64+0x4] ;  /* 0x00000410080a7981 */ /* 0x000ea2000c1e1900 */
[----:B------:R-:W-:Y:S01]  /*07c0*/  MOV R13, UR18 ;  /* 0x00000012000d7c02 */ /* 0x000fe20008000f00 */
[----:B--2---:R-:W-:-:S04]  /*07d0*/  FFMA R17, R10, R11, R15 ;  /* 0x0000000b0a117223 */ /* 0x004fc8000000000f */
[----:B------:R-:W-:Y:S01]  /*07e0*/  IMAD.WIDE.U32 R10, R13, 0x4, R6 ;  /* 0x000000040d0a7825 */ /* 0x000fe200078e0006 */
        /* <DEDUP_REMOVED lines=9> */
[----:B------:R-:W-:Y:S01]  /*0880*/  IADD3 R4, PT, PT, R4, 0x4, RZ ;  /* 0x0000000404047810 */ /* 0x000fe20007ffe0ff */
[----:B--2---:R-:W-:-:S05]  /*0890*/  FFMA R7, R6, R12, R19 ;  /* 0x0000000c06077223 */ /* 0x004fca0000000013 */
[----:B------:R0:W-:Y:S02]  /*08a0*/  STG.E desc[UR16][R2.64], R7 ;  /* 0x0000000702007986 */ /* 0x0001e4000c101910 */
.L_x_5:
[----:B------:R-:W-:-:S13]  /*08b0*/  ISETP.NE.AND P0, PT, RZ, UR4, PT ;  /* 0x00000004ff007c0c */ /* 0x000fda000bf05270 */
[----:B------:R-:W-:Y:S05]  /*08c0*/  @!P0 EXIT ;  /* 0x000000000000894d */ /* 0x000fea0003800000 */
[----:B------:R-:W-:-:S09]  /*08d0*/  UISETP.NE.AND UP0, UPT, UR4, 0x1, UPT ;  /* 0x000000010400788c */ /* 0x000fd2000bf05270 */
[----:B------:R-:W-:Y:S05]  /*08e0*/  BRA.U !UP0, `(.L_x_6) ;  /* 0x0000000108587547 */ /* 0x000fea000b800000 */
[----:B------:R-:W2:Y:S01]  /*08f0*/  LDC.64 R8, c[0x0][0x380] ;  /* 0x0000e000ff087b82 */ /* 0x000ea20000000a00 */
[----:B------:R-:W-:Y:S01]  /*0900*/  IADD3 R11, PT, PT, R5, R4, RZ ;  /* 0x00000004050b7210 */ /* 0x000fe20007ffe0ff */
[----:B0-----:R-:W-:Y:S01]  /*0910*/  IMAD R15, R4, UR18, R0 ;  /* 0x00000012040f7c24 */ /* 0x001fe2000f8e0200 */
[----:B------:R-:W0:Y:S05]  /*0920*/  LDCU.64 UR4, c[0x0][0x380] ;  /* 0x00007000ff0477ac */ /* 0x000e2a0008000a00 */
[----:B------:R-:W3:Y:S01]  /*0930*/  LDC.64 R12, c[0x0][0x388] ;  /* 0x0000e200ff0c7b82 */ /* 0x000ee20000000a00 */
[----:B--2---:R-:W-:-:S06]  /*0940*/  IMAD.WIDE.U32 R10, R11, 0x4, R8 ;  /* 0x000000040b0a7825 */ /* 0x004fcc00078e0008 */
[----:B------:R-:W1:Y:S01]  /*0950*/  LDG.E R10, desc[UR16][R10.64] ;  /* 0x000000100a0a7981 */ /* 0x000e62000c1e1900 */
[----:B---3--:R-:W-:-:S05]  /*0960*/  IMAD.WIDE R12, R15, 0x4, R12 ;  /* 0x000000040f0c7825 */ /* 0x008fca00078e020c */
[----:B------:R-:W1:Y:S01]  /*0970*/  LDG.E R6, desc[UR16][R12.64] ;  /* 0x000000100c067981 */ /* 0x000e62000c1e1900 */
[----:B------:R-:W-:Y:S02]  /*0980*/  IADD3 R9, P0, PT, R5, R4, RZ ;  /* 0x0000000405097210 */ /* 0x000fe40007f1e0ff */
[----:B------:R-:W-:Y:S02]  /*0990*/  MOV R15, UR18 ;  /* 0x00000012000f7c02 */ /* 0x000fe40008000f00 */
[----:B------:R-:W-:Y:S02]  /*09a0*/  IADD3.X R14, PT, PT, RZ, RZ, RZ, P0, !PT ;  /* 0x000000ffff0e7210 */ /* 0x000fe400007fe4ff */
[----:B0-----:R-:W-:-:S04]  /*09b0*/  LEA R8, P0, R9, UR4, 0x2 ;  /* 0x0000000409087c11 */ /* 0x001fc8000f8010ff */
[----:B------:R-:W-:Y:S01]  /*09c0*/  LEA.HI.X R9, R9, UR5, R14, 0x2, P0 ;  /* 0x0000000509097c11 */ /* 0x000fe200080f140e */
[----:B------:R-:W-:-:S04]  /*09d0*/  IMAD.WIDE.U32 R14, R15, 0x4, R12 ;  /* 0x000000040f0e7825 */ /* 0x000fc800078e000c */
[----:B-1---5:R-:W-:-:S05]  /*09e0*/  FFMA R17, R10, R6, R7 ;  /* 0x000000060a117223 */ /* 0x022fca0000000007 */
[----:B------:R2:W-:Y:S04]  /*09f0*/  STG.E desc[UR16][R2.64], R17 ;  /* 0x0000001102007986 */ /* 0x0005e8000c101910 */
[----:B------:R-:W3:Y:S04]  /*0a00*/  LDG.E R14, desc[UR16][R14.64] ;  /* 0x000000100e0e7981 */ /* 0x000ee8000c1e1900 */
[----:B------:R-:W3:Y:S01]  /*0a10*/  LDG.E R8, desc[UR16][R8.64+0x4] ;  /* 0x0000041008087981 */ /* 0x000ee2000c1e1900 */
[----:B------:R-:W-:Y:S01]  /*0a20*/  IADD3 R4, PT, PT, R4, 0x2, RZ ;  /* 0x0000000204047810 */ /* 0x000fe20007ffe0ff */
[----:B---3--:R-:W-:-:S05]  /*0a30*/  FFMA R7, R8, R14, R17 ;  /* 0x0000000e08077223 */ /* 0x008fca0000000011 */
[----:B------:R2:W-:Y:S02]  /*0a40*/  STG.E desc[UR16][R2.64], R7 ;  /* 0x0000000702007986 */ /* 0x0005e4000c101910 */
.L_x_6:
[----:B------:R-:W-:-:S04]  /*0a50*/  ULOP3.LUT UR4, UR18, 0x1, URZ, 0xc0, !UPT ;  /* 0x0000000112047892 */ /* 0x000fc8000f8ec0ff */
[----:B------:R-:W-:-:S06]  /*0a60*/  UISETP.NE.U32.AND UP0, UPT, UR4, 0x1, UPT ;  /* 0x000000010400788c */ /* 0x000fcc000bf05070 */
[----:B------:R-:W-:-:S13]  /*0a70*/  PLOP3.LUT P0, PT, PT, PT, UP0, 0x80, 0x8 ;  /* 0x000000000008781c */ /* 0x000fda0003f0f008 */
[----:B------:R-:W-:Y:S05]  /*0a80*/  @P0 EXIT ;  /* 0x000000000000094d */ /* 0x000fea0003800000 */
[----:B------:R-:W3:Y:S01]  /*0a90*/  LDC.64 R8, c[0x0][0x380] ;  /* 0x0000e000ff087b82 */ /* 0x000ee20000000a00 */
[----:B------:R-:W-:Y:S01]  /*0aa0*/  IADD3 R5, PT, PT, R5, R4, RZ ;  /* 0x0000000405057210 */ /* 0x000fe20007ffe0ff */
[----:B------:R-:W-:-:S06]  /*0ab0*/  IMAD R13, R4, UR18, R0 ;  /* 0x00000012040d7c24 */ /* 0x000fcc000f8e0200 */
[----:B------:R-:W4:Y:S01]  /*0ac0*/  LDC.64 R10, c[0x0][0x388] ;  /* 0x0000e200ff0a7b82 */ /* 0x000f220000000a00 */
[----:B---3--:R-:W-:-:S06]  /*0ad0*/  IMAD.WIDE.U32 R4, R5, 0x4, R8 ;  /* 0x0000000405047825 */ /* 0x008fcc00078e0008 */
[----:B------:R-:W0:Y:S01]  /*0ae0*/  LDG.E R4, desc[UR16][R4.64] ;  /* 0x0000001004047981 */ /* 0x000e22000c1e1900 */
[----:B----4-:R-:W-:-:S06]  /*0af0*/  IMAD.WIDE R8, R13, 0x4, R10 ;  /* 0x000000040d087825 */ /* 0x010fcc00078e020a */
[----:B------:R-:W0:Y:S02]  /*0b00*/  LDG.E R8, desc[UR16][R8.64] ;  /* 0x0000001008087981 */ /* 0x000e24000c1e1900 */
[----:B012--5:R-:W-:-:S05]  /*0b10*/  FFMA R7, R4, R8, R7 ;  /* 0x0000000804077223 */ /* 0x027fca0000000007 */
[----:B------:R-:W-:Y:S01]  /*0b20*/  STG.E desc[UR16][R2.64], R7 ;  /* 0x0000000702007986 */ /* 0x000fe2000c101910 */
[----:B------:R-:W-:Y:S05]  /*0b30*/  EXIT ;  /* 0x000000000000794d */ /* 0x000fea0003800000 */
.L_x_7:
        /* <DEDUP_REMOVED lines=12> */
.L_x_9:


//--------------------- .nv.shared._Z14GPU_matrixMUL2PfS_S_i --------------------------
	.section	.nv.shared._Z14GPU_matrixMUL2PfS_S_i,"aw",@nobits
	.sectionflags	@""
	.align	4
.nv.shared._Z14GPU_matrixMUL2PfS_S_i:
	.zero		9216


//--------------------- .nv.shared.reserved.0     --------------------------
	.section	.nv.shared.reserved.0,"aw",@nobits
	.weak		__nv_reservedSMEM_offset_0_alias
	.size		__nv_reservedSMEM_offset_0_alias, 0, 64
	.other		__nv_reservedSMEM_offset_0_alias,@"STO_CUDA_RESERVED_SHARED STV_DEFAULT"
__nv_reservedSMEM_offset_0_alias:
	.zero		0
	.zero		64


//--------------------- .nv.constant0._Z14GPU_matrixMUL2PfS_S_i --------------------------
	.section	.nv.constant0._Z14GPU_matrixMUL2PfS_S_i,"a",@progbits
	.sectionflags	@""
	.align	4
.nv.constant0._Z14GPU_matrixMUL2PfS_S_i:
	.zero		924


//--------------------- .nv.constant0._Z13GPU_matrixMULPfS_S_i --------------------------
	.section	.nv.constant0._Z13GPU_matrixMULPfS_S_i,"a",@progbits
	.sectionflags	@""
	.align	4
.nv.constant0._Z13GPU_matrixMULPfS_S_i:
	.zero		924


//--------------------- SYMBOLS --------------------------

	.type		.nv.reservedSmem.offset0,@object
	.size		.nv.reservedSmem.offset0,0x4
	.type		.nv.reservedSmem.cap,@object
	.size		.nv.reservedSmem.cap,0x4
